//
// Generated by NVIDIA NVVM Compiler
//
// Compiler Build ID: CL-36424714
// Cuda compilation tools, release 13.0, V13.0.88
// Based on NVVM 20.0.0
//

.version 9.0
.target sm_100
.address_size 64

	// .globl	_Z8cuda_addiiPi
.extern .func  (.param .b32 func_retval0) vprintf
(
	.param .b64 vprintf_param_0,
	.param .b64 vprintf_param_1
)
;
.global .align 1 .b8 $str[16] = {72, 101, 108, 108, 111, 32, 102, 114, 111, 109, 32, 37, 100, 32, 10};

.visible .entry _Z8cuda_addiiPi(
	.param .u32 _Z8cuda_addiiPi_param_0,
	.param .u32 _Z8cuda_addiiPi_param_1,
	.param .u64 .ptr .align 1 _Z8cuda_addiiPi_param_2
)
{
	.local .align 8 .b8 	__local_depot0[8];
	.reg .b64 	%SP;
	.reg .b64 	%SPL;
	.reg .b32 	%r<7>;
	.reg .b64 	%rd<7>;

	mov.u64 	%SPL, __local_depot0;
	cvta.local.u64 	%SP, %SPL;
	ld.param.u32 	%r1, [_Z8cuda_addiiPi_param_0];
	ld.param.u32 	%r2, [_Z8cuda_addiiPi_param_1];
	ld.param.u64 	%rd1, [_Z8cuda_addiiPi_param_2];
	cvta.to.global.u64 	%rd2, %rd1;
	add.u64 	%rd3, %SP, 0;
	add.u64 	%rd4, %SPL, 0;
	add.s32 	%r3, %r2, %r1;
	st.global.u32 	[%rd2], %r3;
	mov.u32 	%r4, %tid.x;
	st.local.u32 	[%rd4], %r4;
	mov.u64 	%rd5, $str;
	cvta.global.u64 	%rd6, %rd5;
	{ // callseq 0, 0
	.param .b64 param0;
	st.param.b64 	[param0], %rd6;
	.param .b64 param1;
	st.param.b64 	[param1], %rd3;
	.param .b32 retval0;
	call.uni (retval0), 
	vprintf, 
	(
	param0, 
	param1
	);
	ld.param.b32 	%r5, [retval0];
	} // callseq 0
	ret;

}


// ===== COMPILED SASS (sm_100) =====

	.target	sm_100

	.elftype	@"ET_EXEC"


//--------------------- .note.nv.tkinfo           --------------------------
	.section	.note.nv.tkinfo,"",@"SHT_NOTE"
	.sectionflags	@"SHF_NOTE_NV_TKINFO"
	.tkinfo
        /*0018*/ 	.word	0x00000002
        /*0030*/ 	.string	""
        /*0030*/ 	.string	"ptxas"
        /*0030*/ 	.string	"Cuda compilation tools, release 13.0, V13.0.88"
        /*0030*/ 	.string	"Build cuda_13.0.r13.0/compiler.36424714_0"
        /*0030*/ 	.string	"-arch sm_100 -m 64 "



//--------------------- .note.nv.cuinfo           --------------------------
	.section	.note.nv.cuinfo,"",@"SHT_NOTE"
	.sectionflags	@"SHF_NOTE_NV_CUINFO"
        /*0018*/ 	.short	0x0002
        /*001a*/ 	.short	0x0064
        /*001c*/ 	.short	0x0082
	.zero		2


//--------------------- .nv.info                  --------------------------
	.section	.nv.info,"",@"SHT_CUDA_INFO"
	.align	4


	//----- nvinfo : EIATTR_REGCOUNT
	.align		4
        /*0000*/ 	.byte	0x04, 0x2f
        /*0002*/ 	.short	(.L_2 - .L_1)
	.align		4
.L_1:
        /*0004*/ 	.word	index@(_Z8cuda_addiiPi)
        /*0008*/ 	.word	0x00000018


	//----- nvinfo : EIATTR_FRAME_SIZE
	.align		4
.L_2:
        /*000c*/ 	.byte	0x04, 0x11
        /*000e*/ 	.short	(.L_4 - .L_3)
	.align		4
.L_3:
        /*0010*/ 	.word	index@(_Z8cuda_addiiPi)
        /*0014*/ 	.word	0x00000008


	//----- nvinfo : EIATTR_MIN_STACK_SIZE
	.align		4
.L_4:
        /*0018*/ 	.byte	0x04, 0x12
        /*001a*/ 	.short	(.L_6 - .L_5)
	.align		4
.L_5:
        /*001c*/ 	.word	index@(_Z8cuda_addiiPi)
        /*0020*/ 	.word	0x00000008
.L_6:


//--------------------- .nv.compat                --------------------------
	.section	.nv.compat,"",@"SHT_CUDA_COMPAT_INFO"
	.align	4
        /*0000*/ 	.byte	0x02, 0x09, 0x00, 0x00, 0x02, 0x02, 0x01, 0x00, 0x02, 0x05, 0x05, 0x00, 0x03, 0x07, 0x01, 0x01
        /*0010*/ 	.byte	0x02, 0x03, 0x00, 0x00, 0x02, 0x06, 0x01, 0x00, 0x04, 0x0b, 0x08, 0x00, 0x09, 0x00, 0x00, 0x00
        /*0020*/ 	.byte	0x00, 0x00, 0x00, 0x00


//--------------------- .nv.info._Z8cuda_addiiPi  --------------------------
	.section	.nv.info._Z8cuda_addiiPi,"",@"SHT_CUDA_INFO"
	.sectionflags	@""
	.align	4


	//----- nvinfo : EIATTR_CUDA_API_VERSION
	.align		4
        /*0000*/ 	.byte	0x04, 0x37
        /*0002*/ 	.short	(.L_8 - .L_7)
.L_7:
        /*0004*/ 	.word	0x00000082


	//----- nvinfo : EIATTR_KPARAM_INFO
	.align		4
.L_8:
        /*0008*/ 	.byte	0x04, 0x17
        /*000a*/ 	.short	(.L_10 - .L_9)
.L_9:
        /*000c*/ 	.word	0x00000000
        /*0010*/ 	.short	0x0002
        /*0012*/ 	.short	0x0008
        /*0014*/ 	.byte	0x00, 0xf5, 0x21, 0x00


	//----- nvinfo : EIATTR_KPARAM_INFO
	.align		4
.L_10:
        /*0018*/ 	.byte	0x04, 0x17
        /*001a*/ 	.short	(.L_12 - .L_11)
.L_11:
        /*001c*/ 	.word	0x00000000
        /*0020*/ 	.short	0x0001
        /*0022*/ 	.short	0x0004
        /*0024*/ 	.byte	0x00, 0xf0, 0x11, 0x00


	//----- nvinfo : EIATTR_KPARAM_INFO
	.align		4
.L_12:
        /*0028*/ 	.byte	0x04, 0x17
        /*002a*/ 	.short	(.L_14 - .L_13)
.L_13:
        /*002c*/ 	.word	0x00000000
        /*0030*/ 	.short	0x0000
        /*0032*/ 	.short	0x0000
        /*0034*/ 	.byte	0x00, 0xf0, 0x11, 0x00


	//----- nvinfo : EIATTR_SPARSE_MMA_MASK
	.align		4
.L_14:
        /*0038*/ 	.byte	0x03, 0x50
        /*003a*/ 	.short	0x0000


	//----- nvinfo : EIATTR_MAXREG_COUNT
	.align		4
        /*003c*/ 	.byte	0x03, 0x1b
        /*003e*/ 	.short	0x00ff


	//----- nvinfo : EIATTR_EXTERNS
	.align		4
        /*0040*/ 	.byte	0x04, 0x0f
        /*0042*/ 	.short	(.L_16 - .L_15)


	//   ....[0]....
	.align		4
.L_15:
        /*0044*/ 	.word	index@(vprintf)


	//----- nvinfo : EIATTR_MERCURY_ISA_VERSION
	.align		4
.L_16:
        /*0048*/ 	.byte	0x03, 0x5f
        /*004a*/ 	.short	0x0101


	//----- nvinfo : EIATTR_VRC_CTA_INIT_COUNT
	.align		4
        /*004c*/ 	.byte	0x02, 0x4a
	.zero		1
	.zero		1


	//----- nvinfo : EIATTR_SYSCALL_OFFSETS
	.align		4
        /*0050*/ 	.byte	0x04, 0x46
        /*0052*/ 	.short	(.L_18 - .L_17)


	//   ....[0]....
.L_17:
        /*0054*/ 	.word	0x00000130


	//----- nvinfo : EIATTR_EXIT_INSTR_OFFSETS
	.align		4
.L_18:
        /*0058*/ 	.byte	0x04, 0x1c
        /*005a*/ 	.short	(.L_20 - .L_19)


	//   ....[0]....
.L_19:
        /*005c*/ 	.word	0x00000140


	//----- nvinfo : EIATTR_CBANK_PARAM_SIZE
	.align		4
.L_20:
        /*0060*/ 	.byte	0x03, 0x19
        /*0062*/ 	.short	0x0010


	//----- nvinfo : EIATTR_PARAM_CBANK
	.align		4
        /*0064*/ 	.byte	0x04, 0x0a
        /*0066*/ 	.short	(.L_22 - .L_21)
	.align		4
.L_21:
        /*0068*/ 	.word	index@(.nv.constant0._Z8cuda_addiiPi)
        /*006c*/ 	.short	0x0380
        /*006e*/ 	.short	0x0010


	//----- nvinfo : EIATTR_SW_WAR
	.align		4
.L_22:
        /*0070*/ 	.byte	0x04, 0x36
        /*0072*/ 	.short	(.L_24 - .L_23)
.L_23:
        /*0074*/ 	.word	0x00000008
.L_24:


//--------------------- .nv.callgraph             --------------------------
	.section	.nv.callgraph,"",@"SHT_CUDA_CALLGRAPH"
	.align	4
	.sectionentsize	8
	.align		4
        /*0000*/ 	.word	0x00000000
	.align		4
        /*0004*/ 	.word	0xffffffff
	.align		4
        /*0008*/ 	.word	index@(_Z8cuda_addiiPi)
	.align		4
        /*000c*/ 	.word	index@(vprintf)
	.align		4
        /*0010*/ 	.word	0x00000000
	.align		4
        /*0014*/ 	.word	0xfffffffe
	.align		4
        /*0018*/ 	.word	0x00000000
	.align		4
        /*001c*/ 	.word	0xfffffffd
	.align		4
        /*0020*/ 	.word	0x00000000
	.align		4
        /*0024*/ 	.word	0xfffffffc


//--------------------- .nv.constant4             --------------------------
	.section	.nv.constant4,"a",@progbits
	.align	8
	.align		8
.nv.constant4:
        /*0000*/ 	.dword	vprintf
	.align		8
        /*0008*/ 	.dword	$str


//--------------------- .text._Z8cuda_addiiPi     --------------------------
	.section	.text._Z8cuda_addiiPi,"ax",@progbits
	.align	128
        .global         _Z8cuda_addiiPi
        .type           _Z8cuda_addiiPi,@function
        .size           _Z8cuda_addiiPi,(.L_x_2 - _Z8cuda_addiiPi)
        .other          _Z8cuda_addiiPi,@"STO_CUDA_ENTRY STV_DEFAULT"
_Z8cuda_addiiPi:
.text._Z8cuda_addiiPi:
[----:B------:R-:W0:Y:S01]  /*0000*/  LDC R1, c[0x0][0x37c] ;  /* 0x0000df00ff017b82 */ /* 0x000e220000000800 */
[----:B------:R-:W1:Y:S07]  /*0010*/  S2R R10, SR_TID.X ;  /* 0x00000000000a7919 */ /* 0x000e6e0000002100 */
[----:B------:R-:W2:Y:S01]  /*0020*/  LDC.64 R4, c[0x0][0x380] ;  /* 0x0000e000ff047b82 */ /* 0x000ea20000000a00 */
[----:B------:R-:W3:Y:S01]  /*0030*/  LDCU.64 UR4, c[0x0][0x358] ;  /* 0x00006b00ff0477ac */ /* 0x000ee20008000a00 */
[----:B------:R-:W-:Y:S01]  /*0040*/  MOV R8, 0x0 ;  /* 0x0000000000087802 */ /* 0x000fe20000000f00 */
[----:B0-----:R-:W-:Y:S01]  /*0050*/  VIADD R1, R1, 0xfffffff8 ;  /* 0xfffffff801017836 */ /* 0x001fe20000000000 */
[----:B------:R-:W0:Y:S04]  /*0060*/  LDCU UR6, c[0x0][0x2f8] ;  /* 0x00005f00ff0677ac */ /* 0x000e280008000800 */
[----:B------:R-:W3:Y:S01]  /*0070*/  LDC.64 R2, c[0x0][0x388] ;  /* 0x0000e200ff027b82 */ /* 0x000ee20000000a00 */
[----:B------:R-:W4:Y:S07]  /*0080*/  LDCU.64 UR8, c[0x4][0x8] ;  /* 0x01000100ff0877ac */ /* 0x000f2e0008000a00 */
[----:B------:R-:W5:Y:S01]  /*0090*/  LDC.64 R8, c[0x4][R8] ;  /* 0x0100000008087b82 */ /* 0x000f620000000a00 */
[----:B0-----:R-:W-:Y:S01]  /*00a0*/  IADD3 R6, P0, PT, R1, UR6, RZ ;  /* 0x0000000601067c10 */ /* 0x001fe2000ff1e0ff */
[----:B--2---:R-:W-:Y:S01]  /*00b0*/  IMAD.IADD R0, R5, 0x1, R4 ;  /* 0x0000000105007824 */ /* 0x004fe200078e0204 */
[----:B----4-:R-:W-:Y:S01]  /*00c0*/  MOV R4, UR8 ;  /* 0x0000000800047c02 */ /* 0x010fe20008000f00 */
[----:B------:R-:W-:Y:S01]  /*00d0*/  IMAD.U32 R5, RZ, RZ, UR9 ;  /* 0x00000009ff057e24 */ /* 0x000fe2000f8e00ff */
[----:B-1----:R0:W-:Y:S04]  /*00e0*/  STL [R1], R10 ;  /* 0x0000000a01007387 */ /* 0x0021e80000100800 */
[----:B---3--:R0:W-:Y:S01]  /*00f0*/  STG.E desc[UR4][R2.64], R0 ;  /* 0x0000000002007986 */ /* 0x0081e2000c101904 */
[----:B------:R-:W1:Y:S02]  /*0100*/  LDCU UR4, c[0x0][0x2fc] ;  /* 0x00005f80ff0477ac */ /* 0x000e640008000800 */
[----:B01---5:R-:W-:-:S07]  /*0110*/  IADD3.X R7, PT, PT, RZ, UR4, RZ, P0, !PT ;  /* 0x00000004ff077c10 */ /* 0x023fce00087fe4ff */
[----:B------:R-:W-:-:S07]  /*0120*/  LEPC R20, `(.L_x_0) ;  /* 0x000000001014794e */ /* 0x000fce0000000000 */
[----:B------:R-:W-:Y:S05]  /*0130*/  CALL.ABS.NOINC R8 ;  /* 0x0000000008007343 */ /* 0x000fea0003c00000 */
.L_x_0:
[----:B------:R-:W-:Y:S05]  /*0140*/  EXIT ;  /* 0x000000000000794d */ /* 0x000fea0003800000 */
.L_x_1:
[----:B------:R-:W-:-:S00]  /*0150*/  BRA `(.L_x_1) ;  /* 0xfffffffc00fc7947 */ /* 0x000fc0000383ffff */
[----:B------:R-:W-:-:S00]  /*0160*/  NOP ;  /* 0x0000000000007918 */ /* 0x000fc00000000000 */
        /* <DEDUP_REMOVED lines=9> */
.L_x_2:


//--------------------- .nv.global.init           --------------------------
	.section	.nv.global.init,"aw",@progbits
.nv.global.init:
	.type		$str,@object
	.size		$str,(.L_0 - $str)
$str:
        /*0000*/ 	.byte	0x48, 0x65, 0x6c, 0x6c, 0x6f, 0x20, 0x66, 0x72, 0x6f, 0x6d, 0x20, 0x25, 0x64, 0x20, 0x0a, 0x00
.L_0:


//--------------------- .nv.shared.reserved.0     --------------------------
	.section	.nv.shared.reserved.0,"aw",@nobits
	.weak		__nv_reservedSMEM_offset_0_alias
	.size		__nv_reservedSMEM_offset_0_alias, 0, 64
	.other		__nv_reservedSMEM_offset_0_alias,@"STO_CUDA_RESERVED_SHARED STV_DEFAULT"
__nv_reservedSMEM_offset_0_alias:
	.zero		0
	.zero		64


//--------------------- .nv.constant0._Z8cuda_addiiPi --------------------------
	.section	.nv.constant0._Z8cuda_addiiPi,"a",@progbits
	.sectionflags	@""
	.align	4
.nv.constant0._Z8cuda_addiiPi:
	.zero		912


//--------------------- SYMBOLS --------------------------

	.type		.nv.reservedSmem.offset0,@object
	.size		.nv.reservedSmem.offset0,0x4
	.type		vprintf,@function
